	.headerflags	@"EF_CUDA_TEXMODE_UNIFIED EF_CUDA_64BIT_ADDRESS EF_CUDA_SM89 EF_CUDA_VIRTUAL_SM(EF_CUDA_SM89)"
	.elftype	@"ET_EXEC"


//--------------------- .nv.info                  --------------------------
	.section	.nv.info,"",@"SHT_CUDA_INFO"
	.align	4


	//----- nvinfo : EIATTR_REGCOUNT
	.align		4
        /*0000*/ 	.byte	0x04, 0x2f
        /*0002*/ 	.short	(.L_2 - .L_1)
	.align		4
.L_1:
        /*0004*/ 	.word	index@(triton__0d1d2d3d4de5de)
        /*0008*/ 	.word	0x00000017


	//----- nvinfo : EIATTR_MAX_STACK_SIZE
	.align		4
.L_2:
        /*000c*/ 	.byte	0x04, 0x23
        /*000e*/ 	.short	(.L_4 - .L_3)
	.align		4
.L_3:
        /*0010*/ 	.word	index@(triton__0d1d2d3d4de5de)
        /*0014*/ 	.word	0x00000000


	//----- nvinfo : EIATTR_MIN_STACK_SIZE
	.align		4
.L_4:
        /*0018*/ 	.byte	0x04, 0x12
        /*001a*/ 	.short	(.L_6 - .L_5)
	.align		4
.L_5:
        /*001c*/ 	.word	index@(triton__0d1d2d3d4de5de)
        /*0020*/ 	.word	0x00000000


	//----- nvinfo : EIATTR_FRAME_SIZE
	.align		4
.L_6:
        /*0024*/ 	.byte	0x04, 0x11
        /*0026*/ 	.short	(.L_8 - .L_7)
	.align		4
.L_7:
        /*0028*/ 	.word	index@(triton__0d1d2d3d4de5de)
        /*002c*/ 	.word	0x00000000
.L_8:


//--------------------- .nv.info.triton__0d1d2d3d4de5de --------------------------
	.section	.nv.info.triton__0d1d2d3d4de5de,"",@"SHT_CUDA_INFO"
	.align	4


	//----- nvinfo : EIATTR_CUDA_API_VERSION
	.align		4
        /*0000*/ 	.byte	0x04, 0x37
        /*0002*/ 	.short	(.L_10 - .L_9)
.L_9:
        /*0004*/ 	.word	0x0000007b


	//----- nvinfo : EIATTR_PARAM_CBANK
	.align		4
.L_10:
        /*0008*/ 	.byte	0x04, 0x0a
        /*000a*/ 	.short	(.L_12 - .L_11)
	.align		4
.L_11:
        /*000c*/ 	.word	index@(.nv.constant0.triton__0d1d2d3d4de5de)
        /*0010*/ 	.short	0x0160
        /*0012*/ 	.short	0x0028


	//----- nvinfo : EIATTR_CBANK_PARAM_SIZE
	.align		4
.L_12:
        /*0014*/ 	.byte	0x03, 0x19
        /*0016*/ 	.short	0x0028


	//----- nvinfo : EIATTR_KPARAM_INFO
	.align		4
        /*0018*/ 	.byte	0x04, 0x17
        /*001a*/ 	.short	(.L_14 - .L_13)
.L_13:
        /*001c*/ 	.word	0x00000000
        /*0020*/ 	.short	0x0005
        /*0022*/ 	.short	0x0024
        /*0024*/ 	.byte	0x00, 0xf0, 0x11, 0x00


	//----- nvinfo : EIATTR_KPARAM_INFO
	.align		4
.L_14:
        /*0028*/ 	.byte	0x04, 0x17
        /*002a*/ 	.short	(.L_16 - .L_15)
.L_15:
        /*002c*/ 	.word	0x00000000
        /*0030*/ 	.short	0x0004
        /*0032*/ 	.short	0x0020
        /*0034*/ 	.byte	0x00, 0xf0, 0x11, 0x00


	//----- nvinfo : EIATTR_KPARAM_INFO
	.align		4
.L_16:
        /*0038*/ 	.byte	0x04, 0x17
        /*003a*/ 	.short	(.L_18 - .L_17)
.L_17:
        /*003c*/ 	.word	0x00000000
        /*0040*/ 	.short	0x0003
        /*0042*/ 	.short	0x0018
        /*0044*/ 	.byte	0x00, 0xf0, 0x21, 0x00


	//----- nvinfo : EIATTR_KPARAM_INFO
	.align		4
.L_18:
        /*0048*/ 	.byte	0x04, 0x17
        /*004a*/ 	.short	(.L_20 - .L_19)
.L_19:
        /*004c*/ 	.word	0x00000000
        /*0050*/ 	.short	0x0002
        /*0052*/ 	.short	0x0010
        /*0054*/ 	.byte	0x00, 0xf0, 0x21, 0x00


	//----- nvinfo : EIATTR_KPARAM_INFO
	.align		4
.L_20:
        /*0058*/ 	.byte	0x04, 0x17
        /*005a*/ 	.short	(.L_22 - .L_21)
.L_21:
        /*005c*/ 	.word	0x00000000
        /*0060*/ 	.short	0x0001
        /*0062*/ 	.short	0x0008
        /*0064*/ 	.byte	0x00, 0xf0, 0x21, 0x00


	//----- nvinfo : EIATTR_KPARAM_INFO
	.align		4
.L_22:
        /*0068*/ 	.byte	0x04, 0x17
        /*006a*/ 	.short	(.L_24 - .L_23)
.L_23:
        /*006c*/ 	.word	0x00000000
        /*0070*/ 	.short	0x0000
        /*0072*/ 	.short	0x0000
        /*0074*/ 	.byte	0x00, 0xf0, 0x21, 0x00


	//----- nvinfo : EIATTR_MAXREG_COUNT
	.align		4
.L_24:
        /*0078*/ 	.byte	0x03, 0x1b
        /*007a*/ 	.short	0x00ff


	//----- nvinfo : EIATTR_COOP_GROUP_MASK_REGIDS
	.align		4
        /*007c*/ 	.byte	0x04, 0x29
        /*007e*/ 	.short	(.L_26 - .L_25)


	//   ....[0]....
.L_25:
        /*0080*/ 	.word	0xffffffff


	//   ....[1]....
        /*0084*/ 	.word	0xffffffff


	//   ....[2]....
        /*0088*/ 	.word	0xffffffff


	//   ....[3]....
        /*008c*/ 	.word	0xffffffff


	//   ....[4]....
        /*0090*/ 	.word	0xffffffff


	//   ....[5]....
        /*0094*/ 	.word	0xffffffff


	//   ....[6]....
        /*0098*/ 	.word	0xffffffff


	//   ....[7]....
        /*009c*/ 	.word	0xffffffff


	//   ....[8]....
        /*00a0*/ 	.word	0xffffffff


	//   ....[9]....
        /*00a4*/ 	.word	0xffffffff


	//   ....[10]....
        /*00a8*/ 	.word	0xffffffff


	//   ....[11]....
        /*00ac*/ 	.word	0xffffffff


	//   ....[12]....
        /*00b0*/ 	.word	0xffffffff


	//   ....[13]....
        /*00b4*/ 	.word	0xffffffff


	//   ....[14]....
        /*00b8*/ 	.word	0xffffffff


	//   ....[15]....
        /*00bc*/ 	.word	0xffffffff


	//----- nvinfo : EIATTR_COOP_GROUP_INSTR_OFFSETS
	.align		4
.L_26:
        /*00c0*/ 	.byte	0x04, 0x28
        /*00c2*/ 	.short	(.L_28 - .L_27)


	//   ....[0]....
.L_27:
        /*00c4*/ 	.word	0x00000900


	//   ....[1]....
        /*00c8*/ 	.word	0x00000940


	//   ....[2]....
        /*00cc*/ 	.word	0x00000980


	//   ....[3]....
        /*00d0*/ 	.word	0x000009c0


	//   ....[4]....
        /*00d4*/ 	.word	0x00000a10


	//   ....[5]....
        /*00d8*/ 	.word	0x00000a90


	//   ....[6]....
        /*00dc*/ 	.word	0x00000af0


	//   ....[7]....
        /*00e0*/ 	.word	0x00000b40


	//   ....[8]....
        /*00e4*/ 	.word	0x00000d80


	//   ....[9]....
        /*00e8*/ 	.word	0x00000da0


	//   ....[10]....
        /*00ec*/ 	.word	0x00000dc0


	//   ....[11]....
        /*00f0*/ 	.word	0x00000de0


	//   ....[12]....
        /*00f4*/ 	.word	0x00000e00


	//   ....[13]....
        /*00f8*/ 	.word	0x00000e70


	//   ....[14]....
        /*00fc*/ 	.word	0x00000e90


	//   ....[15]....
        /*0100*/ 	.word	0x00000ec0


	//----- nvinfo : EIATTR_EXIT_INSTR_OFFSETS
	.align		4
.L_28:
        /*0104*/ 	.byte	0x04, 0x1c
        /*0106*/ 	.short	(.L_30 - .L_29)


	//   ....[0]....
.L_29:
        /*0108*/ 	.word	0x000010b0


	//   ....[1]....
        /*010c*/ 	.word	0x000010d0


	//----- nvinfo : EIATTR_MAX_THREADS
	.align		4
.L_30:
        /*0110*/ 	.byte	0x04, 0x05
        /*0112*/ 	.short	(.L_32 - .L_31)
.L_31:
        /*0114*/ 	.word	0x00000100
        /*0118*/ 	.word	0x00000001
        /*011c*/ 	.word	0x00000001


	//----- nvinfo : EIATTR_CRS_STACK_SIZE
	.align		4
.L_32:
        /*0120*/ 	.byte	0x04, 0x1e
        /*0122*/ 	.short	(.L_34 - .L_33)
.L_33:
        /*0124*/ 	.word	0x00000000
.L_34:


//--------------------- .nv.rel.action            --------------------------
	.section	.nv.rel.action,"",@"SHT_CUDA_RELOCINFO"
	.align	8
	.sectionentsize	8
        /*0000*/ 	.byte	0x73, 0x00, 0x00, 0x00, 0x00, 0x00, 0x00, 0x00, 0x00, 0x00, 0x00, 0x11, 0x25, 0x00, 0x05, 0x36


//--------------------- .nv.constant0.triton__0d1d2d3d4de5de --------------------------
	.section	.nv.constant0.triton__0d1d2d3d4de5de,"a",@progbits
	.align	4
.nv.constant0.triton__0d1d2d3d4de5de:
	.zero		392


//--------------------- .text.triton__0d1d2d3d4de5de --------------------------
	.section	.text.triton__0d1d2d3d4de5de,"ax",@progbits
	.sectionflags	@"SHF_BARRIERS=1"
	.sectioninfo	@"SHI_REGISTERS=23"
	.align	128
        .global         triton__0d1d2d3d4de5de
        .type           triton__0d1d2d3d4de5de,@function
        .size           triton__0d1d2d3d4de5de,(.L_x_13 - triton__0d1d2d3d4de5de)
        .other          triton__0d1d2d3d4de5de,@"STO_CUDA_ENTRY STV_DEFAULT"
triton__0d1d2d3d4de5de:
.text.triton__0d1d2d3d4de5de:
[----:B------:R-:W-:-:S02]  /*0000*/  MOV R1, c[0x0][0x28] ;  /* 0x00000a0000017a02 */ /* 0x000fc40000000f00 */
[----:B------:R-:W0:Y:S01]  /*0010*/  S2R R4, SR_TID.X ;  /* 0x0000000000047919 */ /* 0x000e220000002100 */
[----:B------:R-:W-:Y:S01]  /*0020*/  MOV R6, 0x2 ;  /* 0x0000000200067802 */ /* 0x000fe20000000f00 */
[----:B------:R-:W-:Y:S02]  /*0030*/  ULDC.64 UR4, c[0x0][0x118] ;  /* 0x0000460000047ab9 */ /* 0x000fe40000000a00 */
[----:B------:R-:W1:Y:S01]  /*0040*/  S2R R2, SR_CTAID.X ;  /* 0x0000000000027919 */ /* 0x000e620000002500 */
[----:B0-----:R-:W-:-:S04]  /*0050*/  LOP3.LUT R12, R4, 0xff, RZ, 0xc0, !PT ;  /* 0x000000ff040c7812 */ /* 0x001fc800078ec0ff */
[----:B------:R-:W-:-:S04]  /*0060*/  SHF.L.U32 R5, R12, 0x2, RZ ;  /* 0x000000020c057819 */ /* 0x000fc800000006ff */
[----:B-1----:R-:W-:-:S05]  /*0070*/  LEA R3, R2, R5, 0xa ;  /* 0x0000000502037211 */ /* 0x002fca00078e50ff */
[----:B------:R-:W-:-:S06]  /*0080*/  IMAD.WIDE R6, R3, R6, c[0x0][0x160] ;  /* 0x0000580003067625 */ /* 0x000fcc00078e0206 */
[----:B------:R-:W2:Y:S01]  /*0090*/  LDG.E.64 R6, [R6.64] ;  /* 0x0000000406067981 */ /* 0x000ea2000c1e1b00 */
[----:B------:R-:W-:Y:S01]  /*00a0*/  BSSY B0, `(.L_x_0) ;  /* 0x0000022000007945 */ /* 0x000fe20003800000 */
[----:B--2---:R-:W-:Y:S01]  /*00b0*/  SHF.L.U32 R0, R6, 0x10, RZ ;  /* 0x0000001006007819 */ /* 0x004fe200000006ff */
[C---:B------:R-:W-:Y:S01]  /*00c0*/  IMAD.U32 R9, R7.reuse, 0x10000, RZ ;  /* 0x0001000007097824 */ /* 0x040fe200078e00ff */
[----:B------:R-:W-:-:S03]  /*00d0*/  PRMT R8, R7, 0x7632, R8 ;  /* 0x0000763207087816 */ /* 0x000fc60000000008 */
[----:B------:R-:W-:Y:S01]  /*00e0*/  FMUL R0, R0, 0.0625 ;  /* 0x3d80000000007820 */ /* 0x000fe20000400000 */
[----:B------:R-:W-:-:S03]  /*00f0*/  SHF.L.U32 R8, R8, 0x10, RZ ;  /* 0x0000001008087819 */ /* 0x000fc600000006ff */
[----:B------:R-:W-:Y:S01]  /*0100*/  FMUL R10, R0, 0.019999999552965164185 ;  /* 0x3ca3d70a000a7820 */ /* 0x000fe20000400000 */
[----:B------:R-:W-:Y:S01]  /*0110*/  PRMT R0, R6, 0x7632, R0 ;  /* 0x0000763206007816 */ /* 0x000fe20000000000 */
[----:B------:R-:W-:Y:S01]  /*0120*/  FMUL R6, R9, 0.0625 ;  /* 0x3d80000009067820 */ /* 0x000fe20000400000 */
[----:B------:R-:W-:Y:S01]  /*0130*/  FMUL R8, R8, 0.0625 ;  /* 0x3d80000008087820 */ /* 0x000fe20000400000 */
[----:B------:R-:W-:Y:S01]  /*0140*/  FADD.FTZ R11, |R10|, -RZ ;  /* 0x800000ff0a0b7221 */ /* 0x000fe20000010200 */
[----:B------:R-:W-:Y:S01]  /*0150*/  SHF.L.U32 R0, R0, 0x10, RZ ;  /* 0x0000001000007819 */ /* 0x000fe200000006ff */
[----:B------:R-:W-:-:S03]  /*0160*/  FMUL R6, R6, 0.019999999552965164185 ;  /* 0x3ca3d70a06067820 */ /* 0x000fc60000400000 */
[----:B------:R-:W-:Y:S01]  /*0170*/  FSETP.GE.AND P0, PT, R11, 0.60000002384185791016, PT ;  /* 0x3f19999a0b00780b */ /* 0x000fe20003f06000 */
[----:B------:R-:W-:-:S04]  /*0180*/  FMUL R0, R0, 0.0625 ;  /* 0x3d80000000007820 */ /* 0x000fc80000400000 */
[----:B------:R-:W-:-:S08]  /*0190*/  FMUL R9, R0, 0.019999999552965164185 ;  /* 0x3ca3d70a00097820 */ /* 0x000fd00000400000 */
[----:B------:R-:W-:Y:S05]  /*01a0*/  @!P0 BRA `(.L_x_1) ;  /* 0x000000a000008947 */ /* 0x000fea0003800000 */
[C---:B------:R-:W-:Y:S01]  /*01b0*/  FMUL R0, R11.reuse, 2.8853900432586669922 ;  /* 0x4038aa3b0b007820 */ /* 0x040fe20000400000 */
[----:B------:R-:W-:Y:S02]  /*01c0*/  MOV R14, 0x3f800000 ;  /* 0x3f800000000e7802 */ /* 0x000fe40000000f00 */
[----:B------:R-:W-:-:S03]  /*01d0*/  FSETP.GE.AND P0, PT, R11, 9.010913848876953125, PT ;  /* 0x41102cb40b00780b */ /* 0x000fc60003f06000 */
[----:B------:R-:W0:Y:S02]  /*01e0*/  MUFU.EX2 R0, R0 ;  /* 0x0000000000007308 */ /* 0x000e240000000800 */
[----:B0-----:R-:W-:-:S06]  /*01f0*/  FADD R13, R0, 1 ;  /* 0x3f800000000d7421 */ /* 0x001fcc0000000000 */
[----:B------:R-:W0:Y:S02]  /*0200*/  MUFU.RCP R13, R13 ;  /* 0x0000000d000d7308 */ /* 0x000e240000001000 */
[----:B0-----:R-:W-:-:S05]  /*0210*/  FFMA.FTZ R7, R13, -2, R14 ;  /* 0xc00000000d077823 */ /* 0x001fca000001000e */
[----:B------:R-:W-:-:S04]  /*0220*/  FSEL R7, R7, 1, !P0 ;  /* 0x3f80000007077808 */ /* 0x000fc80004000000 */
[----:B------:R-:W-:Y:S01]  /*0230*/  LOP3.LUT R7, R7, 0x80000000, R10, 0xf8, !PT ;  /* 0x8000000007077812 */ /* 0x000fe200078ef80a */
[----:B------:R-:W-:Y:S05]  /*0240*/  BRA `(.L_x_2) ;  /* 0x0000007000007947 */ /* 0x000fea0003800000 */
.L_x_1:
[----:B------:R-:W-:Y:S01]  /*0250*/  IMAD.MOV.U32 R0, RZ, RZ, 0x3c80f082 ;  /* 0x3c80f082ff007424 */ /* 0x000fe200078e00ff */
[----:B------:R-:W-:-:S04]  /*0260*/  FMUL R7, R10, R10 ;  /* 0x0000000a0a077220 */ /* 0x000fc80000400000 */
[----:B------:R-:W-:-:S04]  /*0270*/  FFMA.FTZ R0, R7, R0, -0.052303962409496307373 ;  /* 0xbd563cae07007423 */ /* 0x000fc80000010000 */
[----:B------:R-:W-:-:S04]  /*0280*/  FFMA.FTZ R0, R7, R0, 0.1331529766321182251 ;  /* 0x3e08594107007423 */ /* 0x000fc80000010000 */
[----:B------:R-:W-:-:S04]  /*0290*/  FFMA.FTZ R0, R7, R0, -0.33332768082618713379 ;  /* 0xbeaaa9ed07007423 */ /* 0x000fc80000010000 */
[----:B------:R-:W-:-:S04]  /*02a0*/  FFMA.FTZ R7, R7, R0, RZ ;  /* 0x0000000007077223 */ /* 0x000fc800000100ff */
[----:B------:R-:W-:-:S02]  /*02b0*/  FFMA.FTZ R7, R10, R7, R10 ;  /* 0x000000070a077223 */ /* 0x000fc4000001000a */
.L_x_2:
[----:B------:R-:W-:Y:S05]  /*02c0*/  BSYNC B0 ;  /* 0x0000000000007941 */ /* 0x000fea0003800000 */
.L_x_0:
[----:B------:R-:W-:Y:S01]  /*02d0*/  FADD.FTZ R13, |R9|, -RZ ;  /* 0x800000ff090d7221 */ /* 0x000fe20000010200 */
[----:B------:R-:W-:Y:S01]  /*02e0*/  BSSY B0, `(.L_x_3) ;  /* 0x0000015000007945 */ /* 0x000fe20003800000 */
[----:B------:R-:W-:-:S03]  /*02f0*/  FMUL R8, R8, 0.019999999552965164185 ;  /* 0x3ca3d70a08087820 */ /* 0x000fc60000400000 */
[----:B------:R-:W-:-:S13]  /*0300*/  FSETP.GE.AND P0, PT, R13, 0.60000002384185791016, PT ;  /* 0x3f19999a0d00780b */ /* 0x000fda0003f06000 */
        /* <DEDUP_REMOVED lines=11> */
.L_x_4:
[----:B------:R-:W-:Y:S01]  /*03c0*/  MOV R0, 0x3c80f082 ;  /* 0x3c80f08200007802 */ /* 0x000fe20000000f00 */
[----:B------:R-:W-:-:S04]  /*03d0*/  FMUL R11, R9, R9 ;  /* 0x00000009090b7220 */ /* 0x000fc80000400000 */
[----:B------:R-:W-:-:S04]  /*03e0*/  FFMA.FTZ R0, R11, R0, -0.052303962409496307373 ;  /* 0xbd563cae0b007423 */ /* 0x000fc80000010000 */
[----:B------:R-:W-:-:S04]  /*03f0*/  FFMA.FTZ R0, R11, R0, 0.1331529766321182251 ;  /* 0x3e0859410b007423 */ /* 0x000fc80000010000 */
[----:B------:R-:W-:-:S04]  /*0400*/  FFMA.FTZ R0, R11, R0, -0.33332768082618713379 ;  /* 0xbeaaa9ed0b007423 */ /* 0x000fc80000010000 */
[----:B------:R-:W-:-:S04]  /*0410*/  FFMA.FTZ R0, R11, R0, RZ ;  /* 0x000000000b007223 */ /* 0x000fc800000100ff */
[----:B------:R-:W-:-:S02]  /*0420*/  FFMA.FTZ R9, R9, R0, R9 ;  /* 0x0000000009097223 */ /* 0x000fc40000010009 */
.L_x_5:
[----:B------:R-:W-:Y:S05]  /*0430*/  BSYNC B0 ;  /* 0x0000000000007941 */ /* 0x000fea0003800000 */
.L_x_3:
[----:B------:R-:W-:Y:S01]  /*0440*/  FADD.FTZ R13, |R6|, -RZ ;  /* 0x800000ff060d7221 */ /* 0x000fe20000010200 */
[----:B------:R-:W-:Y:S04]  /*0450*/  BSSY B0, `(.L_x_6) ;  /* 0x0000014000007945 */ /* 0x000fe80003800000 */
        /* <DEDUP_REMOVED lines=12> */
.L_x_7:
[----:B------:R-:W-:Y:S01]  /*0520*/  IMAD.MOV.U32 R0, RZ, RZ, 0x3c80f082 ;  /* 0x3c80f082ff007424 */ /* 0x000fe200078e00ff */
[----:B------:R-:W-:-:S04]  /*0530*/  FMUL R11, R6, R6 ;  /* 0x00000006060b7220 */ /* 0x000fc80000400000 */
[----:B------:R-:W-:-:S04]  /*0540*/  FFMA.FTZ R0, R11, R0, -0.052303962409496307373 ;  /* 0xbd563cae0b007423 */ /* 0x000fc80000010000 */
[----:B------:R-:W-:-:S04]  /*0550*/  FFMA.FTZ R0, R11, R0, 0.1331529766321182251 ;  /* 0x3e0859410b007423 */ /* 0x000fc80000010000 */
[----:B------:R-:W-:-:S04]  /*0560*/  FFMA.FTZ R0, R11, R0, -0.33332768082618713379 ;  /* 0xbeaaa9ed0b007423 */ /* 0x000fc80000010000 */
[----:B------:R-:W-:-:S04]  /*0570*/  FFMA.FTZ R11, R11, R0, RZ ;  /* 0x000000000b0b7223 */ /* 0x000fc800000100ff */
[----:B------:R-:W-:-:S02]  /*0580*/  FFMA.FTZ R10, R6, R11, R6 ;  /* 0x0000000b060a7223 */ /* 0x000fc40000010006 */
.L_x_8:
[----:B------:R-:W-:Y:S05]  /*0590*/  BSYNC B0 ;  /* 0x0000000000007941 */ /* 0x000fea0003800000 */
.L_x_6:
[----:B------:R-:W-:Y:S01]  /*05a0*/  FADD.FTZ R15, |R8|, -RZ ;  /* 0x800000ff080f7221 */ /* 0x000fe20000010200 */
[----:B------:R-:W-:Y:S01]  /*05b0*/  BSSY B0, `(.L_x_9) ;  /* 0x0000015000007945 */ /* 0x000fe20003800000 */
[----:B------:R-:W-:-:S03]  /*05c0*/  SHF.R.S32.HI R6, RZ, 0x1f, R3 ;  /* 0x0000001fff067819 */ /* 0x000fc60000011403 */
        /* <DEDUP_REMOVED lines=12> */
.L_x_10:
[----:B------:R-:W-:Y:S01]  /*0690*/  MOV R0, 0x3c80f082 ;  /* 0x3c80f08200007802 */ /* 0x000fe20000000f00 */
[----:B------:R-:W-:-:S04]  /*06a0*/  FMUL R11, R8, R8 ;  /* 0x00000008080b7220 */ /* 0x000fc80000400000 */
[----:B------:R-:W-:-:S04]  /*06b0*/  FFMA.FTZ R0, R11, R0, -0.052303962409496307373 ;  /* 0xbd563cae0b007423 */ /* 0x000fc80000010000 */
[----:B------:R-:W-:-:S04]  /*06c0*/  FFMA.FTZ R0, R11, R0, 0.1331529766321182251 ;  /* 0x3e0859410b007423 */ /* 0x000fc80000010000 */
[----:B------:R-:W-:-:S04]  /*06d0*/  FFMA.FTZ R0, R11, R0, -0.33332768082618713379 ;  /* 0xbeaaa9ed0b007423 */ /* 0x000fc80000010000 */
[----:B------:R-:W-:-:S04]  /*06e0*/  FFMA.FTZ R11, R11, R0, RZ ;  /* 0x000000000b0b7223 */ /* 0x000fc800000100ff */
[----:B------:R-:W-:-:S02]  /*06f0*/  FFMA.FTZ R8, R8, R11, R8 ;  /* 0x0000000b08087223 */ /* 0x000fc40000010008 */
.L_x_11:
[----:B------:R-:W-:Y:S05]  /*0700*/  BSYNC B0 ;  /* 0x0000000000007941 */ /* 0x000fea0003800000 */
.L_x_9:
[----:B------:R-:W-:-:S04]  /*0710*/  SHF.R.S32.HI R11, RZ, 0x1f, R2 ;  /* 0x0000001fff0b7819 */ /* 0x000fc80000011402 */
[----:B------:R-:W-:-:S04]  /*0720*/  LEA.HI R11, R11, R2, RZ, 0xa ;  /* 0x000000020b0b7211 */ /* 0x000fc800078f50ff */
[----:B------:R-:W-:-:S04]  /*0730*/  LOP3.LUT R11, R11, 0xfffffc00, RZ, 0xc0, !PT ;  /* 0xfffffc000b0b7812 */ /* 0x000fc800078ec0ff */
[----:B------:R-:W-:Y:S02]  /*0740*/  IADD3 R14, -R11, R2, RZ ;  /* 0x000000020b0e7210 */ /* 0x000fe40007ffe1ff */
[C---:B------:R-:W-:Y:S02]  /*0750*/  IADD3 R11, R5.reuse, 0x1, RZ ;  /* 0x00000001050b7810 */ /* 0x040fe40007ffe0ff */
[-C--:B------:R-:W-:Y:S02]  /*0760*/  ISETP.GT.AND P0, PT, R5, R14.reuse, PT ;  /* 0x0000000e0500720c */ /* 0x080fe40003f04270 */
[----:B------:R-:W-:Y:S02]  /*0770*/  ISETP.GT.AND P1, PT, R11, R14, PT ;  /* 0x0000000e0b00720c */ /* 0x000fe40003f24270 */
[----:B------:R-:W-:Y:S02]  /*0780*/  FSEL R16, RZ, -3.38953138925153547590e+38, !P0 ;  /* 0xff7f0000ff107808 */ /* 0x000fe40004000000 */
[----:B------:R-:W-:-:S03]  /*0790*/  FSEL R18, RZ, -3.38953138925153547590e+38, !P1 ;  /* 0xff7f0000ff127808 */ /* 0x000fc60004800000 */
[----:B------:R-:W-:Y:S01]  /*07a0*/  FFMA R20, R7, 50, R16 ;  /* 0x4248000007147823 */ /* 0x000fe20000000010 */
[----:B------:R-:W-:Y:S01]  /*07b0*/  IADD3 R7, R5, 0x2, RZ ;  /* 0x0000000205077810 */ /* 0x000fe20007ffe0ff */
[----:B------:R-:W-:Y:S01]  /*07c0*/  FFMA R11, R9, 50, R18 ;  /* 0x42480000090b7823 */ /* 0x000fe20000000012 */
[----:B------:R-:W-:Y:S02]  /*07d0*/  IADD3 R5, R5, 0x3, RZ ;  /* 0x0000000305057810 */ /* 0x000fe40007ffe0ff */
[C---:B------:R-:W-:Y:S02]  /*07e0*/  FSETP.NAN.AND P1, PT, R20.reuse, R20, PT ;  /* 0x000000141400720b */ /* 0x040fe40003f28000 */
[----:B------:R-:W-:-:S04]  /*07f0*/  FSETP.GT.AND P0, PT, R20, R11, PT ;  /* 0x0000000b1400720b */ /* 0x000fc80003f04000 */
[C---:B------:R-:W-:Y:S02]  /*0800*/  FSEL R9, R20.reuse, R11, P0 ;  /* 0x0000000b14097208 */ /* 0x040fe40000000000 */
[----:B------:R-:W-:Y:S02]  /*0810*/  ISETP.GT.AND P0, PT, R7, R14, PT ;  /* 0x0000000e0700720c */ /* 0x000fe40003f04270 */
[----:B------:R-:W-:Y:S02]  /*0820*/  FSEL R16, R20, R9, P1 ;  /* 0x0000000914107208 */ /* 0x000fe40000800000 */
[----:B------:R-:W-:Y:S02]  /*0830*/  FSEL R7, RZ, -3.38953138925153547590e+38, !P0 ;  /* 0xff7f0000ff077808 */ /* 0x000fe40004000000 */
[----:B------:R-:W-:Y:S02]  /*0840*/  FSETP.NAN.AND P2, PT, R16, R16, PT ;  /* 0x000000101000720b */ /* 0x000fe40003f48000 */
[----:B------:R-:W-:Y:S01]  /*0850*/  ISETP.GT.AND P0, PT, R5, R14, PT ;  /* 0x0000000e0500720c */ /* 0x000fe20003f04270 */
[----:B------:R-:W-:Y:S01]  /*0860*/  FFMA R15, R10, 50, R7 ;  /* 0x424800000a0f7823 */ /* 0x000fe20000000007 */
[----:B------:R-:W-:-:S02]  /*0870*/  SHF.R.U32.HI R7, RZ, 0x3, R4 ;  /* 0x00000003ff077819 */ /* 0x000fc40000011604 */
[----:B------:R-:W-:Y:S02]  /*0880*/  FSEL R5, RZ, -3.38953138925153547590e+38, !P0 ;  /* 0xff7f0000ff057808 */ /* 0x000fe40004000000 */
[----:B------:R-:W-:-:S03]  /*0890*/  FSETP.GT.AND P1, PT, R16, R15, PT ;  /* 0x0000000f1000720b */ /* 0x000fc60003f24000 */
[----:B------:R-:W-:Y:S02]  /*08a0*/  FFMA R17, R8, 50, R5 ;  /* 0x4248000008117823 */ /* 0x000fe40000000005 */
[----:B------:R-:W-:-:S04]  /*08b0*/  @!P2 FSEL R16, R16, R15, P1 ;  /* 0x0000000f1010a208 */ /* 0x000fc80000800000 */
[C---:B------:R-:W-:Y:S02]  /*08c0*/  FSETP.NAN.AND P1, PT, R16.reuse, R16, PT ;  /* 0x000000101000720b */ /* 0x040fe40003f28000 */
[----:B------:R-:W-:-:S11]  /*08d0*/  FSETP.GT.AND P0, PT, R16, R17, PT ;  /* 0x000000111000720b */ /* 0x000fd60003f04000 */
[----:B------:R-:W-:-:S04]  /*08e0*/  @!P1 FSEL R16, R16, R17, P0 ;  /* 0x0000001110109208 */ /* 0x000fc80000000000 */
[C---:B------:R-:W-:Y:S01]  /*08f0*/  FSETP.NAN.AND P1, PT, R16.reuse, R16, PT ;  /* 0x000000101000720b */ /* 0x040fe20003f28000 */
[----:B------:R-:W0:Y:S02]  /*0900*/  SHFL.BFLY PT, R5, R16, 0x10, 0x1f ;  /* 0x0e001f0010057f89 */ /* 0x000e2400000e0000 */
[----:B0-----:R-:W-:-:S13]  /*0910*/  FSETP.GT.AND P0, PT, R16, R5, PT ;  /* 0x000000051000720b */ /* 0x001fda0003f04000 */
        /* <DEDUP_REMOVED lines=12> */
[----:B------:R-:W-:Y:S02]  /*09e0*/  @!P0 FSEL R16, R16, R5, P1 ;  /* 0x0000000510108208 */ /* 0x000fe40000800000 */
[----:B------:R-:W-:Y:S02]  /*09f0*/  LOP3.LUT P1, RZ, R4, 0x1f, RZ, 0xc0, !PT ;  /* 0x0000001f04ff7812 */ /* 0x000fe4000782c0ff */
[C---:B------:R-:W-:Y:S01]  /*0a00*/  FSETP.NAN.AND P2, PT, R16.reuse, R16, PT ;  /* 0x000000101000720b */ /* 0x040fe20003f48000 */
[----:B------:R-:W0:Y:S02]  /*0a10*/  SHFL.BFLY PT, R5, R16, 0x1, 0x1f ;  /* 0x0c201f0010057f89 */ /* 0x000e2400000e0000 */
[----:B0-----:R-:W-:-:S13]  /*0a20*/  FSETP.GT.AND P0, PT, R16, R5, PT ;  /* 0x000000051000720b */ /* 0x001fda0003f04000 */
[----:B------:R-:W-:Y:S02]  /*0a30*/  @!P0 FSEL R16, R16, R5, P2 ;  /* 0x0000000510108208 */ /* 0x000fe40001000000 */
[----:B------:R-:W-:Y:S02]  /*0a40*/  ISETP.GE.AND P2, PT, R4, 0x8, PT ;  /* 0x000000080400780c */ /* 0x000fe40003f46270 */
[----:B------:R-:W-:-:S05]  /*0a50*/  LOP3.LUT R5, R7, 0x1c, RZ, 0xc0, !PT ;  /* 0x0000001c07057812 */ /* 0x000fca00078ec0ff */
[----:B------:R-:W-:Y:S04]  /*0a60*/  @!P1 STS [R5], R16 ;  /* 0x0000001005009388 */ /* 0x000fe80000000800 */
[----:B------:R-:W-:Y:S06]  /*0a70*/  BAR.SYNC 0x0 ;  /* 0x0000000000007b1d */ /* 0x000fec0000000000 */
[----:B------:R-:W0:Y:S04]  /*0a80*/  @!P2 LDS R8, [R4.X4] ;  /* 0x000000000408a984 */ /* 0x000e280000004800 */
[----:B0-----:R-:W0:Y:S01]  /*0a90*/  SHFL.BFLY PT, R7, R8, 0x4, 0x1f ;  /* 0x0c801f0008077f89 */ /* 0x001e2200000e0000 */
[----:B------:R-:W-:-:S02]  /*0aa0*/  FSETP.NAN.AND P3, PT, R8, R8, PT ;  /* 0x000000080800720b */ /* 0x000fc40003f68000 */
[----:B0-----:R-:W-:-:S04]  /*0ab0*/  FSETP.GT.AND P0, PT, R8, R7, PT ;  /* 0x000000070800720b */ /* 0x001fc80003f04000 */
[----:B------:R-:W-:-:S04]  /*0ac0*/  FSEL R7, R8, R7, P0 ;  /* 0x0000000708077208 */ /* 0x000fc80000000000 */
[----:B------:R-:W-:-:S04]  /*0ad0*/  FSEL R9, R8, R7, P3 ;  /* 0x0000000708097208 */ /* 0x000fc80001800000 */
[C---:B------:R-:W-:Y:S01]  /*0ae0*/  FSETP.NAN.AND P3, PT, R9.reuse, R9, PT ;  /* 0x000000090900720b */ /* 0x040fe20003f68000 */
[----:B------:R-:W0:Y:S02]  /*0af0*/  SHFL.BFLY PT, R10, R9, 0x2, 0x1f ;  /* 0x0c401f00090a7f89 */ /* 0x000e2400000e0000 */
[----:B0-----:R-:W-:-:S13]  /*0b00*/  FSETP.GT.AND P0, PT, R9, R10, PT ;  /* 0x0000000a0900720b */ /* 0x001fda0003f04000 */
[----:B------:R-:W-:Y:S02]  /*0b10*/  @!P0 FSEL R9, R9, R10, P3 ;  /* 0x0000000a09098208 */ /* 0x000fe40001800000 */
[C---:B------:R-:W-:Y:S02]  /*0b20*/  LOP3.LUT P0, RZ, R4.reuse, 0x7, RZ, 0xc0, !PT ;  /* 0x0000000704ff7812 */ /* 0x040fe4000780c0ff */
[C---:B------:R-:W-:Y:S01]  /*0b30*/  FSETP.NAN.AND P4, PT, R9.reuse, R9, PT ;  /* 0x000000090900720b */ /* 0x040fe20003f88000 */
[----:B------:R-:W0:Y:S01]  /*0b40*/  SHFL.BFLY PT, R10, R9, 0x1, 0x1f ;  /* 0x0c201f00090a7f89 */ /* 0x000e2200000e0000 */
[----:B------:R-:W-:Y:S02]  /*0b50*/  ISETP.LT.AND P0, PT, R4, 0x8, !P0 ;  /* 0x000000080400780c */ /* 0x000fe40004701270 */
[----:B0-----:R-:W-:-:S13]  /*0b60*/  FSETP.GT.AND P3, PT, R9, R10, PT ;  /* 0x0000000a0900720b */ /* 0x001fda0003f64000 */
[----:B------:R-:W-:-:S05]  /*0b70*/  @!P3 FSEL R9, R9, R10, P4 ;  /* 0x0000000a0909b208 */ /* 0x000fca0002000000 */
[----:B------:R-:W-:Y:S04]  /*0b80*/  @P0 STS [R4.X4], R9 ;  /* 0x0000000904000388 */ /* 0x000fe80000004800 */
[----:B------:R-:W-:Y:S06]  /*0b90*/  BAR.SYNC 0x0 ;  /* 0x0000000000007b1d */ /* 0x000fec0000000000 */
[----:B------:R-:W0:Y:S02]  /*0ba0*/  LDS R7, [RZ] ;  /* 0x00000000ff077984 */ /* 0x000e240000000800 */
[----:B0-----:R-:W-:-:S04]  /*0bb0*/  FADD R7, RZ, R7 ;  /* 0x00000007ff077221 */ /* 0x001fc80000000000 */
[--C-:B------:R-:W-:Y:S01]  /*0bc0*/  FADD R8, R20, -R7.reuse ;  /* 0x8000000714087221 */ /* 0x100fe20000000000 */
[----:B------:R-:W-:-:S03]  /*0bd0*/  FADD R10, R15, -R7 ;  /* 0x800000070f0a7221 */ /* 0x000fc60000000000 */
[----:B------:R-:W-:Y:S01]  /*0be0*/  FMUL R13, R8, 1.4426950216293334961 ;  /* 0x3fb8aa3b080d7820 */ /* 0x000fe20000400000 */
[----:B------:R-:W-:Y:S01]  /*0bf0*/  FADD R8, R11, -R7 ;  /* 0x800000070b087221 */ /* 0x000fe20000000000 */
[----:B------:R-:W-:-:S03]  /*0c00*/  FMUL R15, R10, 1.4426950216293334961 ;  /* 0x3fb8aa3b0a0f7820 */ /* 0x000fc60000400000 */
[----:B------:R-:W-:Y:S01]  /*0c10*/  FMUL R14, R8, 1.4426950216293334961 ;  /* 0x3fb8aa3b080e7820 */ /* 0x000fe20000400000 */
[----:B------:R-:W-:Y:S01]  /*0c20*/  FADD R8, R17, -R7 ;  /* 0x8000000711087221 */ /* 0x000fe20000000000 */
[----:B------:R-:W-:Y:S06]  /*0c30*/  BAR.SYNC 0x0 ;  /* 0x0000000000007b1d */ /* 0x000fec0000000000 */
[----:B------:R-:W-:Y:S01]  /*0c40*/  FSETP.GEU.AND P3, PT, R13, -126, PT ;  /* 0xc2fc00000d00780b */ /* 0x000fe20003f6e000 */
[----:B------:R-:W-:Y:S01]  /*0c50*/  FMUL R16, R8, 1.4426950216293334961 ;  /* 0x3fb8aa3b08107820 */ /* 0x000fe20000400000 */
[----:B------:R-:W-:-:S02]  /*0c60*/  FSETP.GEU.AND P4, PT, R14, -126, PT ;  /* 0xc2fc00000e00780b */ /* 0x000fc40003f8e000 */
[----:B------:R-:W-:Y:S02]  /*0c70*/  FSETP.GEU.AND P5, PT, R15, -126, PT ;  /* 0xc2fc00000f00780b */ /* 0x000fe40003fae000 */
[----:B------:R-:W-:-:S07]  /*0c80*/  FSETP.GEU.AND P6, PT, R16, -126, PT ;  /* 0xc2fc00001000780b */ /* 0x000fce0003fce000 */
[----:B------:R-:W-:Y:S02]  /*0c90*/  @!P3 FMUL R13, R13, 0.5 ;  /* 0x3f0000000d0db820 */ /* 0x000fe40000400000 */
[----:B------:R-:W-:Y:S02]  /*0ca0*/  @!P4 FMUL R14, R14, 0.5 ;  /* 0x3f0000000e0ec820 */ /* 0x000fe40000400000 */
[----:B------:R-:W0:Y:S01]  /*0cb0*/  MUFU.EX2 R8, R13 ;  /* 0x0000000d00087308 */ /* 0x000e220000000800 */
[----:B------:R-:W-:Y:S01]  /*0cc0*/  @!P5 FMUL R15, R15, 0.5 ;  /* 0x3f0000000f0fd820 */ /* 0x000fe20000400000 */
[----:B------:R-:W-:-:S06]  /*0cd0*/  @!P6 FMUL R16, R16, 0.5 ;  /* 0x3f0000001010e820 */ /* 0x000fcc0000400000 */
[----:B------:R-:W1:Y:S08]  /*0ce0*/  MUFU.EX2 R9, R14 ;  /* 0x0000000e00097308 */ /* 0x000e700000000800 */
[----:B------:R-:W2:Y:S01]  /*0cf0*/  MUFU.EX2 R10, R15 ;  /* 0x0000000f000a7308 */ /* 0x000ea20000000800 */
[----:B0-----:R-:W-:-:S07]  /*0d00*/  @!P3 FMUL R8, R8, R8 ;  /* 0x000000080808b220 */ /* 0x001fce0000400000 */
[----:B------:R-:W0:Y:S01]  /*0d10*/  MUFU.EX2 R11, R16 ;  /* 0x00000010000b7308 */ /* 0x000e220000000800 */
[----:B-1----:R-:W-:-:S04]  /*0d20*/  @!P4 FMUL R9, R9, R9 ;  /* 0x000000090909c220 */ /* 0x002fc80000400000 */
[----:B------:R-:W-:Y:S01]  /*0d30*/  FADD R13, R8, R9 ;  /* 0x00000009080d7221 */ /* 0x000fe20000000000 */
[----:B--2---:R-:W-:-:S04]  /*0d40*/  @!P5 FMUL R10, R10, R10 ;  /* 0x0000000a0a0ad220 */ /* 0x004fc80000400000 */
[----:B------:R-:W-:Y:S01]  /*0d50*/  FADD R18, R10, R13 ;  /* 0x0000000d0a127221 */ /* 0x000fe20000000000 */
[----:B0-----:R-:W-:-:S04]  /*0d60*/  @!P6 FMUL R11, R11, R11 ;  /* 0x0000000b0b0be220 */ /* 0x001fc80000400000 */
[----:B------:R-:W-:-:S05]  /*0d70*/  FADD R18, R11, R18 ;  /* 0x000000120b127221 */ /* 0x000fca0000000000 */
[----:B------:R-:W0:Y:S02]  /*0d80*/  SHFL.BFLY PT, R13, R18, 0x10, 0x1f ;  /* 0x0e001f00120d7f89 */ /* 0x000e2400000e0000 */
[----:B0-----:R-:W-:-:S05]  /*0d90*/  FADD R13, R18, R13 ;  /* 0x0000000d120d7221 */ /* 0x001fca0000000000 */
        /* <DEDUP_REMOVED lines=8> */
[----:B------:R-:W-:Y:S04]  /*0e20*/  @!P1 STS [R5], R20 ;  /* 0x0000001405009388 */ /* 0x000fe80000000800 */
[----:B------:R-:W-:Y:S06]  /*0e30*/  BAR.SYNC 0x0 ;  /* 0x0000000000007b1d */ /* 0x000fec0000000000 */
[----:B------:R-:W0:Y:S01]  /*0e40*/  @!P2 LDS R0, [R4.X4] ;  /* 0x000000000400a984 */ /* 0x000e220000004800 */
[----:B------:R-:W-:-:S02]  /*0e50*/  ISETP.NE.AND P2, PT, R12, RZ, PT ;  /* 0x000000ff0c00720c */ /* 0x000fc40003f45270 */
[----:B------:R-:W-:Y:S01]  /*0e60*/  LEA R12, P3, R3, c[0x0][0x178], 0x1 ;  /* 0x00005e00030c7a11 */ /* 0x000fe200078608ff */
[----:B0-----:R-:W0:Y:S02]  /*0e70*/  SHFL.BFLY PT, R13, R0, 0x4, 0x1f ;  /* 0x0c801f00000d7f89 */ /* 0x001e2400000e0000 */
[----:B0-----:R-:W-:-:S05]  /*0e80*/  FADD R13, R0, R13 ;  /* 0x0000000d000d7221 */ /* 0x001fca0000000000 */
[----:B------:R-:W0:Y:S02]  /*0e90*/  SHFL.BFLY PT, R14, R13, 0x2, 0x1f ;  /* 0x0c401f000d0e7f89 */ /* 0x000e2400000e0000 */
[----:B0-----:R-:W-:Y:S01]  /*0ea0*/  FADD R14, R13, R14 ;  /* 0x0000000e0d0e7221 */ /* 0x001fe20000000000 */
[----:B------:R-:W-:-:S04]  /*0eb0*/  LEA.HI.X R13, R3, c[0x0][0x17c], R6, 0x1, P3 ;  /* 0x00005f00030d7a11 */ /* 0x000fc800018f0c06 */
[----:B------:R-:W0:Y:S02]  /*0ec0*/  SHFL.BFLY PT, R15, R14, 0x1, 0x1f ;  /* 0x0c201f000e0f7f89 */ /* 0x000e2400000e0000 */
[----:B0-----:R-:W-:-:S05]  /*0ed0*/  FADD R15, R14, R15 ;  /* 0x0000000f0e0f7221 */ /* 0x001fca0000000000 */
[----:B------:R-:W-:Y:S04]  /*0ee0*/  @P0 STS [R4.X4], R15 ;  /* 0x0000000f04000388 */ /* 0x000fe80000004800 */
[----:B------:R-:W-:Y:S06]  /*0ef0*/  BAR.SYNC 0x0 ;  /* 0x0000000000007b1d */ /* 0x000fec0000000000 */
[----:B------:R-:W0:Y:S01]  /*0f00*/  LDS R5, [RZ] ;  /* 0x00000000ff057984 */ /* 0x000e220000000800 */
[----:B------:R-:W-:Y:S01]  /*0f10*/  MOV R15, 0x4 ;  /* 0x00000004000f7802 */ /* 0x000fe20000000f00 */
[----:B0-----:R-:W-:-:S04]  /*0f20*/  FADD R17, RZ, R5 ;  /* 0x00000005ff117221 */ /* 0x001fc80000000000 */
[CC--:B------:R-:W-:Y:S01]  /*0f30*/  IMAD.WIDE R4, R2.reuse, R15.reuse, c[0x0][0x168] ;  /* 0x00005a0002047625 */ /* 0x0c0fe200078e020f */
[C---:B------:R-:W-:Y:S01]  /*0f40*/  FMUL R0, R17.reuse, 0.25 ;  /* 0x3e80000011007820 */ /* 0x040fe20000400000 */
[C---:B------:R-:W-:Y:S02]  /*0f50*/  FSETP.GEU.AND P1, PT, |R17|.reuse, 1.175494350822287508e-38, PT ;  /* 0x008000001100780b */ /* 0x040fe40003f2e200 */
[----:B------:R-:W-:Y:S01]  /*0f60*/  IMAD.WIDE R2, R2, R15, c[0x0][0x170] ;  /* 0x00005c0002027625 */ /* 0x000fe200078e020f */
[----:B------:R-:W-:-:S04]  /*0f70*/  FSETP.GT.AND P0, PT, |R17|, 8.50705917302346158658e+37, PT ;  /* 0x7e8000001100780b */ /* 0x000fc80003f04200 */
[----:B------:R-:W-:-:S06]  /*0f80*/  FSEL R0, R0, R17, P0 ;  /* 0x0000001100007208 */ /* 0x000fcc0000000000 */
[----:B------:R-:W-:-:S03]  /*0f90*/  @!P1 FMUL R0, R0, 16777216 ;  /* 0x4b80000000009820 */ /* 0x000fc60000400000 */
[----:B------:R-:W-:Y:S01]  /*0fa0*/  @P0 FMUL R8, R8, 0.25 ;  /* 0x3e80000008080820 */ /* 0x000fe20000400000 */
[----:B------:R-:W-:Y:S01]  /*0fb0*/  @P0 FMUL R9, R9, 0.25 ;  /* 0x3e80000009090820 */ /* 0x000fe20000400000 */
[----:B------:R-:W-:Y:S01]  /*0fc0*/  @P0 FMUL R10, R10, 0.25 ;  /* 0x3e8000000a0a0820 */ /* 0x000fe20000400000 */
[----:B------:R-:W-:Y:S01]  /*0fd0*/  @P0 FMUL R11, R11, 0.25 ;  /* 0x3e8000000b0b0820 */ /* 0x000fe20000400000 */
[----:B------:R-:W0:Y:S01]  /*0fe0*/  MUFU.RCP R0, R0 ;  /* 0x0000000000007308 */ /* 0x000e220000001000 */
[----:B------:R-:W-:Y:S01]  /*0ff0*/  @!P1 FMUL R8, R8, 16777216 ;  /* 0x4b80000008089820 */ /* 0x000fe20000400000 */
[----:B------:R-:W-:Y:S01]  /*1000*/  @!P1 FMUL R9, R9, 16777216 ;  /* 0x4b80000009099820 */ /* 0x000fe20000400000 */
[----:B------:R-:W-:Y:S01]  /*1010*/  @!P1 FMUL R10, R10, 16777216 ;  /* 0x4b8000000a0a9820 */ /* 0x000fe20000400000 */
[----:B------:R-:W-:Y:S01]  /*1020*/  @!P1 FMUL R11, R11, 16777216 ;  /* 0x4b8000000b0b9820 */ /* 0x000fe20000400000 */
[C---:B0-----:R-:W-:Y:S01]  /*1030*/  FMUL R8, R0.reuse, R8 ;  /* 0x0000000800087220 */ /* 0x041fe20000400000 */
[C---:B------:R-:W-:Y:S01]  /*1040*/  FMUL R9, R0.reuse, R9 ;  /* 0x0000000900097220 */ /* 0x040fe20000400000 */
[C---:B------:R-:W-:Y:S01]  /*1050*/  FMUL R10, R0.reuse, R10 ;  /* 0x0000000a000a7220 */ /* 0x040fe20000400000 */
[----:B------:R-:W-:-:S03]  /*1060*/  FMUL R11, R0, R11 ;  /* 0x0000000b000b7220 */ /* 0x000fc60000400000 */
[----:B------:R-:W-:Y:S02]  /*1070*/  F2FP.BF16.F32.PACK_AB R8, R9, R8 ;  /* 0x000000080908723e */ /* 0x000fe400000010ff */
[----:B------:R-:W-:-:S05]  /*1080*/  F2FP.BF16.F32.PACK_AB R9, R11, R10 ;  /* 0x0000000a0b09723e */ /* 0x000fca00000010ff */
[----:B------:R0:W-:Y:S04]  /*1090*/  STG.E.64 [R12.64], R8 ;  /* 0x000000080c007986 */ /* 0x0001e8000c101b04 */
[----:B------:R0:W-:Y:S01]  /*10a0*/  @!P2 STG.E [R4.64], R7 ;  /* 0x000000070400a986 */ /* 0x0001e2000c101904 */
[----:B------:R-:W-:Y:S05]  /*10b0*/  @P2 EXIT ;  /* 0x000000000000294d */ /* 0x000fea0003800000 */
[----:B------:R-:W-:Y:S01]  /*10c0*/  STG.E [R2.64], R17 ;  /* 0x0000001102007986 */ /* 0x000fe2000c101904 */
[----:B------:R-:W-:Y:S05]  /*10d0*/  EXIT ;  /* 0x000000000000794d */ /* 0x000fea0003800000 */
.L_x_12:
[----:B------:R-:W-:-:S00]  /*10e0*/  BRA `(.L_x_12) ;  /* 0xfffffff000007947 */ /* 0x000fc0000383ffff */
[----:B------:R-:W-:-:S00]  /*10f0*/  NOP ;  /* 0x0000000000007918 */ /* 0x000fc00000000000 */
        /* <DEDUP_REMOVED lines=8> */
.L_x_13:


//--------------------- .nv.global.init           --------------------------
	.section	.nv.global.init,"aw",@progbits
.nv.global.init:
	.type		_$_str,@object
	.size		_$_str,(.L_0 - _$_str)
_$_str:
        /*0000*/ 	.byte	0x5f, 0x5f, 0x43, 0x55, 0x44, 0x41, 0x5f, 0x46, 0x54, 0x5a, 0x00
.L_0:


//--------------------- .nv.shared.triton__0d1d2d3d4de5de --------------------------
	.section	.nv.shared.triton__0d1d2d3d4de5de,"aw",@nobits
	.align	16
